//
// Generated by NVIDIA NVVM Compiler
//
// Compiler Build ID: CL-36424714
// Cuda compilation tools, release 13.0, V13.0.88
// Based on NVVM 20.0.0
//

.version 9.0
.target sm_100
.address_size 64

	// .globl	_Z31fp8_blockwise_dequantize_kernelIfEvPK13__nv_fp8_e4m3PKfPT_iiii

.visible .entry _Z31fp8_blockwise_dequantize_kernelIfEvPK13__nv_fp8_e4m3PKfPT_iiii(
	.param .u64 .ptr .align 1 _Z31fp8_blockwise_dequantize_kernelIfEvPK13__nv_fp8_e4m3PKfPT_iiii_param_0,
	.param .u64 .ptr .align 1 _Z31fp8_blockwise_dequantize_kernelIfEvPK13__nv_fp8_e4m3PKfPT_iiii_param_1,
	.param .u64 .ptr .align 1 _Z31fp8_blockwise_dequantize_kernelIfEvPK13__nv_fp8_e4m3PKfPT_iiii_param_2,
	.param .u32 _Z31fp8_blockwise_dequantize_kernelIfEvPK13__nv_fp8_e4m3PKfPT_iiii_param_3,
	.param .u32 _Z31fp8_blockwise_dequantize_kernelIfEvPK13__nv_fp8_e4m3PKfPT_iiii_param_4,
	.param .u32 _Z31fp8_blockwise_dequantize_kernelIfEvPK13__nv_fp8_e4m3PKfPT_iiii_param_5,
	.param .u32 _Z31fp8_blockwise_dequantize_kernelIfEvPK13__nv_fp8_e4m3PKfPT_iiii_param_6
)
{
	.reg .pred 	%p<4>;
	.reg .b16 	%rs<4>;
	.reg .b32 	%r<16>;
	.reg .b32 	%f<4>;
	.reg .b64 	%rd<13>;

	ld.param.u64 	%rd1, [_Z31fp8_blockwise_dequantize_kernelIfEvPK13__nv_fp8_e4m3PKfPT_iiii_param_0];
	ld.param.u64 	%rd2, [_Z31fp8_blockwise_dequantize_kernelIfEvPK13__nv_fp8_e4m3PKfPT_iiii_param_1];
	ld.param.u64 	%rd3, [_Z31fp8_blockwise_dequantize_kernelIfEvPK13__nv_fp8_e4m3PKfPT_iiii_param_2];
	ld.param.u32 	%r7, [_Z31fp8_blockwise_dequantize_kernelIfEvPK13__nv_fp8_e4m3PKfPT_iiii_param_3];
	ld.param.u32 	%r8, [_Z31fp8_blockwise_dequantize_kernelIfEvPK13__nv_fp8_e4m3PKfPT_iiii_param_4];
	ld.param.u32 	%r9, [_Z31fp8_blockwise_dequantize_kernelIfEvPK13__nv_fp8_e4m3PKfPT_iiii_param_5];
	ld.param.u32 	%r6, [_Z31fp8_blockwise_dequantize_kernelIfEvPK13__nv_fp8_e4m3PKfPT_iiii_param_6];
	mov.u32 	%r10, %tid.y;
	mov.u32 	%r11, %tid.x;
	mov.u32 	%r1, %ctaid.y;
	mov.u32 	%r2, %ctaid.x;
	mad.lo.s32 	%r3, %r9, %r1, %r10;
	mad.lo.s32 	%r12, %r6, %r2, %r11;
	setp.ge.s32 	%p1, %r3, %r7;
	setp.ge.s32 	%p2, %r12, %r8;
	or.pred  	%p3, %p1, %p2;
	@%p3 bra 	$L__BB0_2;
	cvta.to.global.u64 	%rd4, %rd2;
	cvta.to.global.u64 	%rd5, %rd1;
	cvta.to.global.u64 	%rd6, %rd3;
	mad.lo.s32 	%r14, %r3, %r8, %r12;
	mad.lo.s32 	%r15, %r6, %r1, %r2;
	mul.wide.s32 	%rd7, %r15, 4;
	add.s64 	%rd8, %rd4, %rd7;
	ld.global.nc.f32 	%f2, [%rd8];
	cvt.s64.s32 	%rd9, %r14;
	add.s64 	%rd10, %rd5, %rd9;
	ld.global.nc.u8 	%rs3, [%rd10];
	cvt.u16.u8 	%rs1, %rs3;
	// begin inline asm
	{cvt.rn.f16x2.e4m3x2 %r13, %rs1;}

	// end inline asm
	cvt.u16.u32 	%rs2, %r13;
	// begin inline asm
	{cvt.f32.f16 %f1, %rs2;}

	// end inline asm
	mul.f32 	%f3, %f2, %f1;
	mul.wide.s32 	%rd11, %r14, 4;
	add.s64 	%rd12, %rd6, %rd11;
	st.global.f32 	[%rd12], %f3;
$L__BB0_2:
	ret;

}
	// .globl	_Z31fp8_blockwise_dequantize_kernelI13__nv_bfloat16EvPK13__nv_fp8_e4m3PKfPT_iiii
.visible .entry _Z31fp8_blockwise_dequantize_kernelI13__nv_bfloat16EvPK13__nv_fp8_e4m3PKfPT_iiii(
	.param .u64 .ptr .align 1 _Z31fp8_blockwise_dequantize_kernelI13__nv_bfloat16EvPK13__nv_fp8_e4m3PKfPT_iiii_param_0,
	.param .u64 .ptr .align 1 _Z31fp8_blockwise_dequantize_kernelI13__nv_bfloat16EvPK13__nv_fp8_e4m3PKfPT_iiii_param_1,
	.param .u64 .ptr .align 1 _Z31fp8_blockwise_dequantize_kernelI13__nv_bfloat16EvPK13__nv_fp8_e4m3PKfPT_iiii_param_2,
	.param .u32 _Z31fp8_blockwise_dequantize_kernelI13__nv_bfloat16EvPK13__nv_fp8_e4m3PKfPT_iiii_param_3,
	.param .u32 _Z31fp8_blockwise_dequantize_kernelI13__nv_bfloat16EvPK13__nv_fp8_e4m3PKfPT_iiii_param_4,
	.param .u32 _Z31fp8_blockwise_dequantize_kernelI13__nv_bfloat16EvPK13__nv_fp8_e4m3PKfPT_iiii_param_5,
	.param .u32 _Z31fp8_blockwise_dequantize_kernelI13__nv_bfloat16EvPK13__nv_fp8_e4m3PKfPT_iiii_param_6
)
{
	.reg .pred 	%p<4>;
	.reg .b16 	%rs<5>;
	.reg .b32 	%r<16>;
	.reg .b32 	%f<4>;
	.reg .b64 	%rd<13>;

	ld.param.u64 	%rd1, [_Z31fp8_blockwise_dequantize_kernelI13__nv_bfloat16EvPK13__nv_fp8_e4m3PKfPT_iiii_param_0];
	ld.param.u64 	%rd2, [_Z31fp8_blockwise_dequantize_kernelI13__nv_bfloat16EvPK13__nv_fp8_e4m3PKfPT_iiii_param_1];
	ld.param.u64 	%rd3, [_Z31fp8_blockwise_dequantize_kernelI13__nv_bfloat16EvPK13__nv_fp8_e4m3PKfPT_iiii_param_2];
	ld.param.u32 	%r7, [_Z31fp8_blockwise_dequantize_kernelI13__nv_bfloat16EvPK13__nv_fp8_e4m3PKfPT_iiii_param_3];
	ld.param.u32 	%r8, [_Z31fp8_blockwise_dequantize_kernelI13__nv_bfloat16EvPK13__nv_fp8_e4m3PKfPT_iiii_param_4];
	ld.param.u32 	%r9, [_Z31fp8_blockwise_dequantize_kernelI13__nv_bfloat16EvPK13__nv_fp8_e4m3PKfPT_iiii_param_5];
	ld.param.u32 	%r6, [_Z31fp8_blockwise_dequantize_kernelI13__nv_bfloat16EvPK13__nv_fp8_e4m3PKfPT_iiii_param_6];
	mov.u32 	%r10, %tid.y;
	mov.u32 	%r11, %tid.x;
	mov.u32 	%r1, %ctaid.y;
	mov.u32 	%r2, %ctaid.x;
	mad.lo.s32 	%r3, %r9, %r1, %r10;
	mad.lo.s32 	%r12, %r6, %r2, %r11;
	setp.ge.s32 	%p1, %r3, %r7;
	setp.ge.s32 	%p2, %r12, %r8;
	or.pred  	%p3, %p1, %p2;
	@%p3 bra 	$L__BB1_2;
	cvta.to.global.u64 	%rd4, %rd2;
	cvta.to.global.u64 	%rd5, %rd1;
	cvta.to.global.u64 	%rd6, %rd3;
	mad.lo.s32 	%r14, %r3, %r8, %r12;
	mad.lo.s32 	%r15, %r6, %r1, %r2;
	mul.wide.s32 	%rd7, %r15, 4;
	add.s64 	%rd8, %rd4, %rd7;
	ld.global.nc.f32 	%f3, [%rd8];
	cvt.s64.s32 	%rd9, %r14;
	add.s64 	%rd10, %rd5, %rd9;
	ld.global.nc.u8 	%rs4, [%rd10];
	cvt.u16.u8 	%rs1, %rs4;
	// begin inline asm
	{cvt.rn.f16x2.e4m3x2 %r13, %rs1;}

	// end inline asm
	cvt.u16.u32 	%rs2, %r13;
	// begin inline asm
	{cvt.f32.f16 %f1, %rs2;}

	// end inline asm
	mul.f32 	%f2, %f3, %f1;
	// begin inline asm
	{  cvt.rn.bf16.f32 %rs3, %f2;}

	// end inline asm
	mul.wide.s32 	%rd11, %r14, 2;
	add.s64 	%rd12, %rd6, %rd11;
	st.global.u16 	[%rd12], %rs3;
$L__BB1_2:
	ret;

}
	// .globl	_Z31fp8_blockwise_dequantize_kernelI6__halfEvPK13__nv_fp8_e4m3PKfPT_iiii
.visible .entry _Z31fp8_blockwise_dequantize_kernelI6__halfEvPK13__nv_fp8_e4m3PKfPT_iiii(
	.param .u64 .ptr .align 1 _Z31fp8_blockwise_dequantize_kernelI6__halfEvPK13__nv_fp8_e4m3PKfPT_iiii_param_0,
	.param .u64 .ptr .align 1 _Z31fp8_blockwise_dequantize_kernelI6__halfEvPK13__nv_fp8_e4m3PKfPT_iiii_param_1,
	.param .u64 .ptr .align 1 _Z31fp8_blockwise_dequantize_kernelI6__halfEvPK13__nv_fp8_e4m3PKfPT_iiii_param_2,
	.param .u32 _Z31fp8_blockwise_dequantize_kernelI6__halfEvPK13__nv_fp8_e4m3PKfPT_iiii_param_3,
	.param .u32 _Z31fp8_blockwise_dequantize_kernelI6__halfEvPK13__nv_fp8_e4m3PKfPT_iiii_param_4,
	.param .u32 _Z31fp8_blockwise_dequantize_kernelI6__halfEvPK13__nv_fp8_e4m3PKfPT_iiii_param_5,
	.param .u32 _Z31fp8_blockwise_dequantize_kernelI6__halfEvPK13__nv_fp8_e4m3PKfPT_iiii_param_6
)
{
	.reg .pred 	%p<4>;
	.reg .b16 	%rs<5>;
	.reg .b32 	%r<16>;
	.reg .b32 	%f<4>;
	.reg .b64 	%rd<13>;

	ld.param.u64 	%rd1, [_Z31fp8_blockwise_dequantize_kernelI6__halfEvPK13__nv_fp8_e4m3PKfPT_iiii_param_0];
	ld.param.u64 	%rd2, [_Z31fp8_blockwise_dequantize_kernelI6__halfEvPK13__nv_fp8_e4m3PKfPT_iiii_param_1];
	ld.param.u64 	%rd3, [_Z31fp8_blockwise_dequantize_kernelI6__halfEvPK13__nv_fp8_e4m3PKfPT_iiii_param_2];
	ld.param.u32 	%r7, [_Z31fp8_blockwise_dequantize_kernelI6__halfEvPK13__nv_fp8_e4m3PKfPT_iiii_param_3];
	ld.param.u32 	%r8, [_Z31fp8_blockwise_dequantize_kernelI6__halfEvPK13__nv_fp8_e4m3PKfPT_iiii_param_4];
	ld.param.u32 	%r9, [_Z31fp8_blockwise_dequantize_kernelI6__halfEvPK13__nv_fp8_e4m3PKfPT_iiii_param_5];
	ld.param.u32 	%r6, [_Z31fp8_blockwise_dequantize_kernelI6__halfEvPK13__nv_fp8_e4m3PKfPT_iiii_param_6];
	mov.u32 	%r10, %tid.y;
	mov.u32 	%r11, %tid.x;
	mov.u32 	%r1, %ctaid.y;
	mov.u32 	%r2, %ctaid.x;
	mad.lo.s32 	%r3, %r9, %r1, %r10;
	mad.lo.s32 	%r12, %r6, %r2, %r11;
	setp.ge.s32 	%p1, %r3, %r7;
	setp.ge.s32 	%p2, %r12, %r8;
	or.pred  	%p3, %p1, %p2;
	@%p3 bra 	$L__BB2_2;
	cvta.to.global.u64 	%rd4, %rd2;
	cvta.to.global.u64 	%rd5, %rd1;
	cvta.to.global.u64 	%rd6, %rd3;
	mad.lo.s32 	%r14, %r3, %r8, %r12;
	mad.lo.s32 	%r15, %r6, %r1, %r2;
	mul.wide.s32 	%rd7, %r15, 4;
	add.s64 	%rd8, %rd4, %rd7;
	ld.global.nc.f32 	%f3, [%rd8];
	cvt.s64.s32 	%rd9, %r14;
	add.s64 	%rd10, %rd5, %rd9;
	ld.global.nc.u8 	%rs4, [%rd10];
	cvt.u16.u8 	%rs1, %rs4;
	// begin inline asm
	{cvt.rn.f16x2.e4m3x2 %r13, %rs1;}

	// end inline asm
	cvt.u16.u32 	%rs2, %r13;
	// begin inline asm
	{cvt.f32.f16 %f1, %rs2;}

	// end inline asm
	mul.f32 	%f2, %f3, %f1;
	// begin inline asm
	{  cvt.rn.f16.f32 %rs3, %f2;}

	// end inline asm
	mul.wide.s32 	%rd11, %r14, 2;
	add.s64 	%rd12, %rd6, %rd11;
	st.global.u16 	[%rd12], %rs3;
$L__BB2_2:
	ret;

}


// ===== COMPILED SASS (sm_100) =====

	.target	sm_100

	.elftype	@"ET_EXEC"


//--------------------- .note.nv.tkinfo           --------------------------
	.section	.note.nv.tkinfo,"",@"SHT_NOTE"
	.sectionflags	@"SHF_NOTE_NV_TKINFO"
	.tkinfo
        /*0018*/ 	.word	0x00000002
        /*0030*/ 	.string	""
        /*0030*/ 	.string	"ptxas"
        /*0030*/ 	.string	"Cuda compilation tools, release 13.0, V13.0.88"
        /*0030*/ 	.string	"Build cuda_13.0.r13.0/compiler.36424714_0"
        /*0030*/ 	.string	"-arch sm_100 -m 64 "



//--------------------- .note.nv.cuinfo           --------------------------
	.section	.note.nv.cuinfo,"",@"SHT_NOTE"
	.sectionflags	@"SHF_NOTE_NV_CUINFO"
        /*0018*/ 	.short	0x0002
        /*001a*/ 	.short	0x0064
        /*001c*/ 	.short	0x0082
	.zero		2


//--------------------- .nv.info                  --------------------------
	.section	.nv.info,"",@"SHT_CUDA_INFO"
	.align	4


	//----- nvinfo : EIATTR_REGCOUNT
	.align		4
        /*0000*/ 	.byte	0x04, 0x2f
        /*0002*/ 	.short	(.L_1 - .L_0)
	.align		4
.L_0:
        /*0004*/ 	.word	index@(_Z31fp8_blockwise_dequantize_kernelIfEvPK13__nv_fp8_e4m3PKfPT_iiii)
        /*0008*/ 	.word	0x0000000e


	//----- nvinfo : EIATTR_FRAME_SIZE
	.align		4
.L_1:
        /*000c*/ 	.byte	0x04, 0x11
        /*000e*/ 	.short	(.L_3 - .L_2)
	.align		4
.L_2:
        /*0010*/ 	.word	index@(_Z31fp8_blockwise_dequantize_kernelIfEvPK13__nv_fp8_e4m3PKfPT_iiii)
        /*0014*/ 	.word	0x00000000


	//----- nvinfo : EIATTR_REGCOUNT
	.align		4
.L_3:
        /*0018*/ 	.byte	0x04, 0x2f
        /*001a*/ 	.short	(.L_5 - .L_4)
	.align		4
.L_4:
        /*001c*/ 	.word	index@(_Z31fp8_blockwise_dequantize_kernelI13__nv_bfloat16EvPK13__nv_fp8_e4m3PKfPT_iiii)
        /*0020*/ 	.word	0x0000000e


	//----- nvinfo : EIATTR_FRAME_SIZE
	.align		4
.L_5:
        /*0024*/ 	.byte	0x04, 0x11
        /*0026*/ 	.short	(.L_7 - .L_6)
	.align		4
.L_6:
        /*0028*/ 	.word	index@(_Z31fp8_blockwise_dequantize_kernelI13__nv_bfloat16EvPK13__nv_fp8_e4m3PKfPT_iiii)
        /*002c*/ 	.word	0x00000000


	//----- nvinfo : EIATTR_REGCOUNT
	.align		4
.L_7:
        /*0030*/ 	.byte	0x04, 0x2f
        /*0032*/ 	.short	(.L_9 - .L_8)
	.align		4
.L_8:
        /*0034*/ 	.word	index@(_Z31fp8_blockwise_dequantize_kernelI6__halfEvPK13__nv_fp8_e4m3PKfPT_iiii)
        /*0038*/ 	.word	0x0000000e


	//----- nvinfo : EIATTR_FRAME_SIZE
	.align		4
.L_9:
        /*003c*/ 	.byte	0x04, 0x11
        /*003e*/ 	.short	(.L_11 - .L_10)
	.align		4
.L_10:
        /*0040*/ 	.word	index@(_Z31fp8_blockwise_dequantize_kernelI6__halfEvPK13__nv_fp8_e4m3PKfPT_iiii)
        /*0044*/ 	.word	0x00000000


	//----- nvinfo : EIATTR_MIN_STACK_SIZE
	.align		4
.L_11:
        /*0048*/ 	.byte	0x04, 0x12
        /*004a*/ 	.short	(.L_13 - .L_12)
	.align		4
.L_12:
        /*004c*/ 	.word	index@(_Z31fp8_blockwise_dequantize_kernelI6__halfEvPK13__nv_fp8_e4m3PKfPT_iiii)
        /*0050*/ 	.word	0x00000000


	//----- nvinfo : EIATTR_MIN_STACK_SIZE
	.align		4
.L_13:
        /*0054*/ 	.byte	0x04, 0x12
        /*0056*/ 	.short	(.L_15 - .L_14)
	.align		4
.L_14:
        /*0058*/ 	.word	index@(_Z31fp8_blockwise_dequantize_kernelI13__nv_bfloat16EvPK13__nv_fp8_e4m3PKfPT_iiii)
        /*005c*/ 	.word	0x00000000


	//----- nvinfo : EIATTR_MIN_STACK_SIZE
	.align		4
.L_15:
        /*0060*/ 	.byte	0x04, 0x12
        /*0062*/ 	.short	(.L_17 - .L_16)
	.align		4
.L_16:
        /*0064*/ 	.word	index@(_Z31fp8_blockwise_dequantize_kernelIfEvPK13__nv_fp8_e4m3PKfPT_iiii)
        /*0068*/ 	.word	0x00000000
.L_17:


//--------------------- .nv.compat                --------------------------
	.section	.nv.compat,"",@"SHT_CUDA_COMPAT_INFO"
	.align	4
        /*0000*/ 	.byte	0x02, 0x09, 0x00, 0x00, 0x02, 0x02, 0x02, 0x00, 0x02, 0x05, 0x05, 0x00, 0x03, 0x07, 0x01, 0x01
        /*0010*/ 	.byte	0x02, 0x03, 0x00, 0x00, 0x02, 0x06, 0x01, 0x00, 0x04, 0x0b, 0x08, 0x00, 0x09, 0x00, 0x00, 0x00
        /*0020*/ 	.byte	0x00, 0x00, 0x00, 0x00


//--------------------- .nv.info._Z31fp8_blockwise_dequantize_kernelI6__halfEvPK13__nv_fp8_e4m3PKfPT_iiii --------------------------
	.section	.nv.info._Z31fp8_blockwise_dequantize_kernelI6__halfEvPK13__nv_fp8_e4m3PKfPT_iiii,"",@"SHT_CUDA_INFO"
	.sectionflags	@""
	.align	4


	//----- nvinfo : EIATTR_CUDA_API_VERSION
	.align		4
        /*0000*/ 	.byte	0x04, 0x37
        /*0002*/ 	.short	(.L_19 - .L_18)
.L_18:
        /*0004*/ 	.word	0x00000082


	//----- nvinfo : EIATTR_KPARAM_INFO
	.align		4
.L_19:
        /*0008*/ 	.byte	0x04, 0x17
        /*000a*/ 	.short	(.L_21 - .L_20)
.L_20:
        /*000c*/ 	.word	0x00000000
        /*0010*/ 	.short	0x0006
        /*0012*/ 	.short	0x0024
        /*0014*/ 	.byte	0x00, 0xf0, 0x11, 0x00


	//----- nvinfo : EIATTR_KPARAM_INFO
	.align		4
.L_21:
        /*0018*/ 	.byte	0x04, 0x17
        /*001a*/ 	.short	(.L_23 - .L_22)
.L_22:
        /*001c*/ 	.word	0x00000000
        /*0020*/ 	.short	0x0005
        /*0022*/ 	.short	0x0020
        /*0024*/ 	.byte	0x00, 0xf0, 0x11, 0x00


	//----- nvinfo : EIATTR_KPARAM_INFO
	.align		4
.L_23:
        /*0028*/ 	.byte	0x04, 0x17
        /*002a*/ 	.short	(.L_25 - .L_24)
.L_24:
        /*002c*/ 	.word	0x00000000
        /*0030*/ 	.short	0x0004
        /*0032*/ 	.short	0x001c
        /*0034*/ 	.byte	0x00, 0xf0, 0x11, 0x00


	//----- nvinfo : EIATTR_KPARAM_INFO
	.align		4
.L_25:
        /*0038*/ 	.byte	0x04, 0x17
        /*003a*/ 	.short	(.L_27 - .L_26)
.L_26:
        /*003c*/ 	.word	0x00000000
        /*0040*/ 	.short	0x0003
        /*0042*/ 	.short	0x0018
        /*0044*/ 	.byte	0x00, 0xf0, 0x11, 0x00


	//----- nvinfo : EIATTR_KPARAM_INFO
	.align		4
.L_27:
        /*0048*/ 	.byte	0x04, 0x17
        /*004a*/ 	.short	(.L_29 - .L_28)
.L_28:
        /*004c*/ 	.word	0x00000000
        /*0050*/ 	.short	0x0002
        /*0052*/ 	.short	0x0010
        /*0054*/ 	.byte	0x00, 0xf5, 0x21, 0x00


	//----- nvinfo : EIATTR_KPARAM_INFO
	.align		4
.L_29:
        /*0058*/ 	.byte	0x04, 0x17
        /*005a*/ 	.short	(.L_31 - .L_30)
.L_30:
        /*005c*/ 	.word	0x00000000
        /*0060*/ 	.short	0x0001
        /*0062*/ 	.short	0x0008
        /*0064*/ 	.byte	0x00, 0xf5, 0x21, 0x00


	//----- nvinfo : EIATTR_KPARAM_INFO
	.align		4
.L_31:
        /*0068*/ 	.byte	0x04, 0x17
        /*006a*/ 	.short	(.L_33 - .L_32)
.L_32:
        /*006c*/ 	.word	0x00000000
        /*0070*/ 	.short	0x0000
        /*0072*/ 	.short	0x0000
        /*0074*/ 	.byte	0x00, 0xf5, 0x21, 0x00


	//----- nvinfo : EIATTR_SPARSE_MMA_MASK
	.align		4
.L_33:
        /*0078*/ 	.byte	0x03, 0x50
        /*007a*/ 	.short	0x0000


	//----- nvinfo : EIATTR_MAXREG_COUNT
	.align		4
        /*007c*/ 	.byte	0x03, 0x1b
        /*007e*/ 	.short	0x00ff


	//----- nvinfo : EIATTR_MERCURY_ISA_VERSION
	.align		4
        /*0080*/ 	.byte	0x03, 0x5f
        /*0082*/ 	.short	0x0101


	//----- nvinfo : EIATTR_VRC_CTA_INIT_COUNT
	.align		4
        /*0084*/ 	.byte	0x02, 0x4a
	.zero		1
	.zero		1


	//----- nvinfo : EIATTR_EXIT_INSTR_OFFSETS
	.align		4
        /*0088*/ 	.byte	0x04, 0x1c
        /*008a*/ 	.short	(.L_35 - .L_34)


	//   ....[0]....
.L_34:
        /*008c*/ 	.word	0x000000b0


	//   ....[1]....
        /*0090*/ 	.word	0x000001d0


	//----- nvinfo : EIATTR_CBANK_PARAM_SIZE
	.align		4
.L_35:
        /*0094*/ 	.byte	0x03, 0x19
        /*0096*/ 	.short	0x0028


	//----- nvinfo : EIATTR_PARAM_CBANK
	.align		4
        /*0098*/ 	.byte	0x04, 0x0a
        /*009a*/ 	.short	(.L_37 - .L_36)
	.align		4
.L_36:
        /*009c*/ 	.word	index@(.nv.constant0._Z31fp8_blockwise_dequantize_kernelI6__halfEvPK13__nv_fp8_e4m3PKfPT_iiii)
        /*00a0*/ 	.short	0x0380
        /*00a2*/ 	.short	0x0028


	//----- nvinfo : EIATTR_SW_WAR
	.align		4
.L_37:
        /*00a4*/ 	.byte	0x04, 0x36
        /*00a6*/ 	.short	(.L_39 - .L_38)
.L_38:
        /*00a8*/ 	.word	0x00000008
.L_39:


//--------------------- .nv.info._Z31fp8_blockwise_dequantize_kernelI13__nv_bfloat16EvPK13__nv_fp8_e4m3PKfPT_iiii --------------------------
	.section	.nv.info._Z31fp8_blockwise_dequantize_kernelI13__nv_bfloat16EvPK13__nv_fp8_e4m3PKfPT_iiii,"",@"SHT_CUDA_INFO"
	.sectionflags	@""
	.align	4


	//----- nvinfo : EIATTR_CUDA_API_VERSION
	.align		4
        /*0000*/ 	.byte	0x04, 0x37
        /*0002*/ 	.short	(.L_41 - .L_40)
.L_40:
        /*0004*/ 	.word	0x00000082


	//----- nvinfo : EIATTR_KPARAM_INFO
	.align		4
.L_41:
        /*0008*/ 	.byte	0x04, 0x17
        /*000a*/ 	.short	(.L_43 - .L_42)
.L_42:
        /*000c*/ 	.word	0x00000000
        /*0010*/ 	.short	0x0006
        /*0012*/ 	.short	0x0024
        /*0014*/ 	.byte	0x00, 0xf0, 0x11, 0x00


	//----- nvinfo : EIATTR_KPARAM_INFO
	.align		4
.L_43:
        /*0018*/ 	.byte	0x04, 0x17
        /*001a*/ 	.short	(.L_45 - .L_44)
.L_44:
        /*001c*/ 	.word	0x00000000
        /*0020*/ 	.short	0x0005
        /*0022*/ 	.short	0x0020
        /*0024*/ 	.byte	0x00, 0xf0, 0x11, 0x00


	//----- nvinfo : EIATTR_KPARAM_INFO
	.align		4
.L_45:
        /*0028*/ 	.byte	0x04, 0x17
        /*002a*/ 	.short	(.L_47 - .L_46)
.L_46:
        /*002c*/ 	.word	0x00000000
        /*0030*/ 	.short	0x0004
        /*0032*/ 	.short	0x001c
        /*0034*/ 	.byte	0x00, 0xf0, 0x11, 0x00


	//----- nvinfo : EIATTR_KPARAM_INFO
	.align		4
.L_47:
        /*0038*/ 	.byte	0x04, 0x17
        /*003a*/ 	.short	(.L_49 - .L_48)
.L_48:
        /*003c*/ 	.word	0x00000000
        /*0040*/ 	.short	0x0003
        /*0042*/ 	.short	0x0018
        /*0044*/ 	.byte	0x00, 0xf0, 0x11, 0x00


	//----- nvinfo : EIATTR_KPARAM_INFO
	.align		4
.L_49:
        /*0048*/ 	.byte	0x04, 0x17
        /*004a*/ 	.short	(.L_51 - .L_50)
.L_50:
        /*004c*/ 	.word	0x00000000
        /*0050*/ 	.short	0x0002
        /*0052*/ 	.short	0x0010
        /*0054*/ 	.byte	0x00, 0xf5, 0x21, 0x00


	//----- nvinfo : EIATTR_KPARAM_INFO
	.align		4
.L_51:
        /*0058*/ 	.byte	0x04, 0x17
        /*005a*/ 	.short	(.L_53 - .L_52)
.L_52:
        /*005c*/ 	.word	0x00000000
        /*0060*/ 	.short	0x0001
        /*0062*/ 	.short	0x0008
        /*0064*/ 	.byte	0x00, 0xf5, 0x21, 0x00


	//----- nvinfo : EIATTR_KPARAM_INFO
	.align		4
.L_53:
        /*0068*/ 	.byte	0x04, 0x17
        /*006a*/ 	.short	(.L_55 - .L_54)
.L_54:
        /*006c*/ 	.word	0x00000000
        /*0070*/ 	.short	0x0000
        /*0072*/ 	.short	0x0000
        /*0074*/ 	.byte	0x00, 0xf5, 0x21, 0x00


	//----- nvinfo : EIATTR_SPARSE_MMA_MASK
	.align		4
.L_55:
        /*0078*/ 	.byte	0x03, 0x50
        /*007a*/ 	.short	0x0000


	//----- nvinfo : EIATTR_MAXREG_COUNT
	.align		4
        /*007c*/ 	.byte	0x03, 0x1b
        /*007e*/ 	.short	0x00ff


	//----- nvinfo : EIATTR_MERCURY_ISA_VERSION
	.align		4
        /*0080*/ 	.byte	0x03, 0x5f
        /*0082*/ 	.short	0x0101


	//----- nvinfo : EIATTR_VRC_CTA_INIT_COUNT
	.align		4
        /*0084*/ 	.byte	0x02, 0x4a
	.zero		1
	.zero		1


	//----- nvinfo : EIATTR_EXIT_INSTR_OFFSETS
	.align		4
        /*0088*/ 	.byte	0x04, 0x1c
        /*008a*/ 	.short	(.L_57 - .L_56)


	//   ....[0]....
.L_56:
        /*008c*/ 	.word	0x000000b0


	//   ....[1]....
        /*0090*/ 	.word	0x000001d0


	//----- nvinfo : EIATTR_CBANK_PARAM_SIZE
	.align		4
.L_57:
        /*0094*/ 	.byte	0x03, 0x19
        /*0096*/ 	.short	0x0028


	//----- nvinfo : EIATTR_PARAM_CBANK
	.align		4
        /*0098*/ 	.byte	0x04, 0x0a
        /*009a*/ 	.short	(.L_59 - .L_58)
	.align		4
.L_58:
        /*009c*/ 	.word	index@(.nv.constant0._Z31fp8_blockwise_dequantize_kernelI13__nv_bfloat16EvPK13__nv_fp8_e4m3PKfPT_iiii)
        /*00a0*/ 	.short	0x0380
        /*00a2*/ 	.short	0x0028


	//----- nvinfo : EIATTR_SW_WAR
	.align		4
.L_59:
        /*00a4*/ 	.byte	0x04, 0x36
        /*00a6*/ 	.short	(.L_61 - .L_60)
.L_60:
        /*00a8*/ 	.word	0x00000008
.L_61:


//--------------------- .nv.info._Z31fp8_blockwise_dequantize_kernelIfEvPK13__nv_fp8_e4m3PKfPT_iiii --------------------------
	.section	.nv.info._Z31fp8_blockwise_dequantize_kernelIfEvPK13__nv_fp8_e4m3PKfPT_iiii,"",@"SHT_CUDA_INFO"
	.sectionflags	@""
	.align	4


	//----- nvinfo : EIATTR_CUDA_API_VERSION
	.align		4
        /*0000*/ 	.byte	0x04, 0x37
        /*0002*/ 	.short	(.L_63 - .L_62)
.L_62:
        /*0004*/ 	.word	0x00000082


	//----- nvinfo : EIATTR_KPARAM_INFO
	.align		4
.L_63:
        /*0008*/ 	.byte	0x04, 0x17
        /*000a*/ 	.short	(.L_65 - .L_64)
.L_64:
        /*000c*/ 	.word	0x00000000
        /*0010*/ 	.short	0x0006
        /*0012*/ 	.short	0x0024
        /*0014*/ 	.byte	0x00, 0xf0, 0x11, 0x00


	//----- nvinfo : EIATTR_KPARAM_INFO
	.align		4
.L_65:
        /*0018*/ 	.byte	0x04, 0x17
        /*001a*/ 	.short	(.L_67 - .L_66)
.L_66:
        /*001c*/ 	.word	0x00000000
        /*0020*/ 	.short	0x0005
        /*0022*/ 	.short	0x0020
        /*0024*/ 	.byte	0x00, 0xf0, 0x11, 0x00


	//----- nvinfo : EIATTR_KPARAM_INFO
	.align		4
.L_67:
        /*0028*/ 	.byte	0x04, 0x17
        /*002a*/ 	.short	(.L_69 - .L_68)
.L_68:
        /*002c*/ 	.word	0x00000000
        /*0030*/ 	.short	0x0004
        /*0032*/ 	.short	0x001c
        /*0034*/ 	.byte	0x00, 0xf0, 0x11, 0x00


	//----- nvinfo : EIATTR_KPARAM_INFO
	.align		4
.L_69:
        /*0038*/ 	.byte	0x04, 0x17
        /*003a*/ 	.short	(.L_71 - .L_70)
.L_70:
        /*003c*/ 	.word	0x00000000
        /*0040*/ 	.short	0x0003
        /*0042*/ 	.short	0x0018
        /*0044*/ 	.byte	0x00, 0xf0, 0x11, 0x00


	//----- nvinfo : EIATTR_KPARAM_INFO
	.align		4
.L_71:
        /*0048*/ 	.byte	0x04, 0x17
        /*004a*/ 	.short	(.L_73 - .L_72)
.L_72:
        /*004c*/ 	.word	0x00000000
        /*0050*/ 	.short	0x0002
        /*0052*/ 	.short	0x0010
        /*0054*/ 	.byte	0x00, 0xf5, 0x21, 0x00


	//----- nvinfo : EIATTR_KPARAM_INFO
	.align		4
.L_73:
        /*0058*/ 	.byte	0x04, 0x17
        /*005a*/ 	.short	(.L_75 - .L_74)
.L_74:
        /*005c*/ 	.word	0x00000000
        /*0060*/ 	.short	0x0001
        /*0062*/ 	.short	0x0008
        /*0064*/ 	.byte	0x00, 0xf5, 0x21, 0x00


	//----- nvinfo : EIATTR_KPARAM_INFO
	.align		4
.L_75:
        /*0068*/ 	.byte	0x04, 0x17
        /*006a*/ 	.short	(.L_77 - .L_76)
.L_76:
        /*006c*/ 	.word	0x00000000
        /*0070*/ 	.short	0x0000
        /*0072*/ 	.short	0x0000
        /*0074*/ 	.byte	0x00, 0xf5, 0x21, 0x00


	//----- nvinfo : EIATTR_SPARSE_MMA_MASK
	.align		4
.L_77:
        /*0078*/ 	.byte	0x03, 0x50
        /*007a*/ 	.short	0x0000


	//----- nvinfo : EIATTR_MAXREG_COUNT
	.align		4
        /*007c*/ 	.byte	0x03, 0x1b
        /*007e*/ 	.short	0x00ff


	//----- nvinfo : EIATTR_MERCURY_ISA_VERSION
	.align		4
        /*0080*/ 	.byte	0x03, 0x5f
        /*0082*/ 	.short	0x0101


	//----- nvinfo : EIATTR_VRC_CTA_INIT_COUNT
	.align		4
        /*0084*/ 	.byte	0x02, 0x4a
	.zero		1
	.zero		1


	//----- nvinfo : EIATTR_EXIT_INSTR_OFFSETS
	.align		4
        /*0088*/ 	.byte	0x04, 0x1c
        /*008a*/ 	.short	(.L_79 - .L_78)


	//   ....[0]....
.L_78:
        /*008c*/ 	.word	0x000000b0


	//   ....[1]....
        /*0090*/ 	.word	0x000001c0


	//----- nvinfo : EIATTR_CBANK_PARAM_SIZE
	.align		4
.L_79:
        /*0094*/ 	.byte	0x03, 0x19
        /*0096*/ 	.short	0x0028


	//----- nvinfo : EIATTR_PARAM_CBANK
	.align		4
        /*0098*/ 	.byte	0x04, 0x0a
        /*009a*/ 	.short	(.L_81 - .L_80)
	.align		4
.L_80:
        /*009c*/ 	.word	index@(.nv.constant0._Z31fp8_blockwise_dequantize_kernelIfEvPK13__nv_fp8_e4m3PKfPT_iiii)
        /*00a0*/ 	.short	0x0380
        /*00a2*/ 	.short	0x0028


	//----- nvinfo : EIATTR_SW_WAR
	.align		4
.L_81:
        /*00a4*/ 	.byte	0x04, 0x36
        /*00a6*/ 	.short	(.L_83 - .L_82)
.L_82:
        /*00a8*/ 	.word	0x00000008
.L_83:


//--------------------- .nv.callgraph             --------------------------
	.section	.nv.callgraph,"",@"SHT_CUDA_CALLGRAPH"
	.align	4
	.sectionentsize	8
	.align		4
        /*0000*/ 	.word	0x00000000
	.align		4
        /*0004*/ 	.word	0xffffffff
	.align		4
        /*0008*/ 	.word	0x00000000
	.align		4
        /*000c*/ 	.word	0xfffffffe
	.align		4
        /*0010*/ 	.word	0x00000000
	.align		4
        /*0014*/ 	.word	0xfffffffd
	.align		4
        /*0018*/ 	.word	0x00000000
	.align		4
        /*001c*/ 	.word	0xfffffffc


//--------------------- .text._Z31fp8_blockwise_dequantize_kernelI6__halfEvPK13__nv_fp8_e4m3PKfPT_iiii --------------------------
	.section	.text._Z31fp8_blockwise_dequantize_kernelI6__halfEvPK13__nv_fp8_e4m3PKfPT_iiii,"ax",@progbits
	.align	128
        .global         _Z31fp8_blockwise_dequantize_kernelI6__halfEvPK13__nv_fp8_e4m3PKfPT_iiii
        .type           _Z31fp8_blockwise_dequantize_kernelI6__halfEvPK13__nv_fp8_e4m3PKfPT_iiii,@function
        .size           _Z31fp8_blockwise_dequantize_kernelI6__halfEvPK13__nv_fp8_e4m3PKfPT_iiii,(.L_x_3 - _Z31fp8_blockwise_dequantize_kernelI6__halfEvPK13__nv_fp8_e4m3PKfPT_iiii)
        .other          _Z31fp8_blockwise_dequantize_kernelI6__halfEvPK13__nv_fp8_e4m3PKfPT_iiii,@"STO_CUDA_ENTRY STV_DEFAULT"
_Z31fp8_blockwise_dequantize_kernelI6__halfEvPK13__nv_fp8_e4m3PKfPT_iiii:
.text._Z31fp8_blockwise_dequantize_kernelI6__halfEvPK13__nv_fp8_e4m3PKfPT_iiii:
[----:B------:R-:W-:Y:S01]  /*0000*/  LDC R1, c[0x0][0x37c] ;  /* 0x0000df00ff017b82 */ /* 0x000fe20000000800 */
[----:B------:R-:W0:Y:S07]  /*0010*/  S2R R0, SR_TID.X ;  /* 0x0000000000007919 */ /* 0x000e2e0000002100 */
[----:B------:R-:W0:Y:S01]  /*0020*/  LDC.64 R10, c[0x0][0x3a0] ;  /* 0x0000e800ff0a7b82 */ /* 0x000e220000000a00 */
[----:B------:R-:W1:Y:S01]  /*0030*/  LDCU.64 UR8, c[0x0][0x398] ;  /* 0x00007300ff0877ac */ /* 0x000e620008000a00 */
[----:B------:R-:W0:Y:S01]  /*0040*/  S2R R4, SR_CTAID.X ;  /* 0x0000000000047919 */ /* 0x000e220000002500 */
[----:B------:R-:W2:Y:S05]  /*0050*/  S2R R3, SR_TID.Y ;  /* 0x0000000000037919 */ /* 0x000eaa0000002200 */
[----:B------:R-:W2:Y:S01]  /*0060*/  S2UR UR6, SR_CTAID.Y ;  /* 0x00000000000679c3 */ /* 0x000ea20000002600 */
[----:B0-----:R-:W-:-:S02]  /*0070*/  IMAD R5, R4, R11, R0 ;  /* 0x0000000b04057224 */ /* 0x001fc400078e0200 */
[----:B--2---:R-:W-:-:S03]  /*0080*/  IMAD R0, R10, UR6, R3 ;  /* 0x000000060a007c24 */ /* 0x004fc6000f8e0203 */
[----:B-1----:R-:W-:-:S04]  /*0090*/  ISETP.GE.AND P0, PT, R5, UR9, PT ;  /* 0x0000000905007c0c */ /* 0x002fc8000bf06270 */
[----:B------:R-:W-:-:S13]  /*00a0*/  ISETP.GE.OR P0, PT, R0, UR8, P0 ;  /* 0x0000000800007c0c */ /* 0x000fda0008706670 */
[----:B------:R-:W-:Y:S05]  /*00b0*/  @P0 EXIT ;  /* 0x000000000000094d */ /* 0x000fea0003800000 */
[----:B------:R-:W0:Y:S01]  /*00c0*/  LDCU.64 UR10, c[0x0][0x380] ;  /* 0x00007000ff0a77ac */ /* 0x000e220008000a00 */
[----:B------:R-:W1:Y:S01]  /*00d0*/  LDC.64 R2, c[0x0][0x388] ;  /* 0x0000e200ff027b82 */ /* 0x000e620000000a00 */
[----:B------:R-:W-:Y:S01]  /*00e0*/  IMAD R9, R0, UR9, R5 ;  /* 0x0000000900097c24 */ /* 0x000fe2000f8e0205 */
[----:B------:R-:W2:Y:S01]  /*00f0*/  LDCU.64 UR4, c[0x0][0x358] ;  /* 0x00006b00ff0477ac */ /* 0x000ea20008000a00 */
[----:B------:R-:W-:-:S03]  /*0100*/  IMAD R5, R11, UR6, R4 ;  /* 0x000000060b057c24 */ /* 0x000fc6000f8e0204 */
[----:B0-----:R-:W-:-:S04]  /*0110*/  IADD3 R6, P0, PT, R9, UR10, RZ ;  /* 0x0000000a09067c10 */ /* 0x001fc8000ff1e0ff */
[----:B------:R-:W-:-:S05]  /*0120*/  LEA.HI.X.SX32 R7, R9, UR11, 0x1, P0 ;  /* 0x0000000b09077c11 */ /* 0x000fca00080f0eff */
[----:B--2---:R-:W2:Y:S01]  /*0130*/  LDG.E.U8.CONSTANT R6, desc[UR4][R6.64] ;  /* 0x0000000406067981 */ /* 0x004ea2000c1e9100 */
[----:B-1----:R-:W-:Y:S02]  /*0140*/  IMAD.WIDE R2, R5, 0x4, R2 ;  /* 0x0000000405027825 */ /* 0x002fe400078e0202 */
[----:B------:R-:W0:Y:S04]  /*0150*/  LDC.64 R4, c[0x0][0x390] ;  /* 0x0000e400ff047b82 */ /* 0x000e280000000a00 */
[----:B------:R-:W3:Y:S01]  /*0160*/  LDG.E.CONSTANT R2, desc[UR4][R2.64] ;  /* 0x0000000402027981 */ /* 0x000ee2000c1e9900 */
[----:B0-----:R-:W-:Y:S01]  /*0170*/  IMAD.WIDE R4, R9, 0x2, R4 ;  /* 0x0000000209047825 */ /* 0x001fe200078e0204 */
[----:B--2---:R-:W-:-:S05]  /*0180*/  F2FP.F16.E4M3.UNPACK_B R0, R6 ;  /* 0x00000006ff00723e */ /* 0x004fca00020006ff */
[----:B------:R-:W-:-:S05]  /*0190*/  HADD2.F32 R11, -RZ, R0.H0_H0 ;  /* 0x20000000ff0b7230 */ /* 0x000fca0000004100 */
[----:B---3--:R-:W-:-:S05]  /*01a0*/  FMUL R11, R2, R11 ;  /* 0x0000000b020b7220 */ /* 0x008fca0000400000 */
[----:B------:R-:W-:-:S05]  /*01b0*/  F2FP.F16.F32.PACK_AB R11, RZ, R11 ;  /* 0x0000000bff0b723e */ /* 0x000fca00000000ff */
[----:B------:R-:W-:Y:S01]  /*01c0*/  STG.E.U16 desc[UR4][R4.64], R11 ;  /* 0x0000000b04007986 */ /* 0x000fe2000c101504 */
[----:B------:R-:W-:Y:S05]  /*01d0*/  EXIT ;  /* 0x000000000000794d */ /* 0x000fea0003800000 */
.L_x_0:
[----:B------:R-:W-:-:S00]  /*01e0*/  BRA `(.L_x_0) ;  /* 0xfffffffc00fc7947 */ /* 0x000fc0000383ffff */
[----:B------:R-:W-:-:S00]  /*01f0*/  NOP ;  /* 0x0000000000007918 */ /* 0x000fc00000000000 */
        /* <DEDUP_REMOVED lines=8> */
.L_x_3:


//--------------------- .text._Z31fp8_blockwise_dequantize_kernelI13__nv_bfloat16EvPK13__nv_fp8_e4m3PKfPT_iiii --------------------------
	.section	.text._Z31fp8_blockwise_dequantize_kernelI13__nv_bfloat16EvPK13__nv_fp8_e4m3PKfPT_iiii,"ax",@progbits
	.align	128
        .global         _Z31fp8_blockwise_dequantize_kernelI13__nv_bfloat16EvPK13__nv_fp8_e4m3PKfPT_iiii
        .type           _Z31fp8_blockwise_dequantize_kernelI13__nv_bfloat16EvPK13__nv_fp8_e4m3PKfPT_iiii,@function
        .size           _Z31fp8_blockwise_dequantize_kernelI13__nv_bfloat16EvPK13__nv_fp8_e4m3PKfPT_iiii,(.L_x_4 - _Z31fp8_blockwise_dequantize_kernelI13__nv_bfloat16EvPK13__nv_fp8_e4m3PKfPT_iiii)
        .other          _Z31fp8_blockwise_dequantize_kernelI13__nv_bfloat16EvPK13__nv_fp8_e4m3PKfPT_iiii,@"STO_CUDA_ENTRY STV_DEFAULT"
_Z31fp8_blockwise_dequantize_kernelI13__nv_bfloat16EvPK13__nv_fp8_e4m3PKfPT_iiii:
.text._Z31fp8_blockwise_dequantize_kernelI13__nv_bfloat16EvPK13__nv_fp8_e4m3PKfPT_iiii:
        /* <DEDUP_REMOVED lines=27> */
[----:B------:R-:W-:-:S05]  /*01b0*/  F2FP.BF16.F32.PACK_AB R11, RZ, R11 ;  /* 0x0000000bff0b723e */ /* 0x000fca00000010ff */
[----:B------:R-:W-:Y:S01]  /*01c0*/  STG.E.U16 desc[UR4][R4.64], R11 ;  /* 0x0000000b04007986 */ /* 0x000fe2000c101504 */
[----:B------:R-:W-:Y:S05]  /*01d0*/  EXIT ;  /* 0x000000000000794d */ /* 0x000fea0003800000 */
.L_x_1:
        /* <DEDUP_REMOVED lines=10> */
.L_x_4:


//--------------------- .text._Z31fp8_blockwise_dequantize_kernelIfEvPK13__nv_fp8_e4m3PKfPT_iiii --------------------------
	.section	.text._Z31fp8_blockwise_dequantize_kernelIfEvPK13__nv_fp8_e4m3PKfPT_iiii,"ax",@progbits
	.align	128
        .global         _Z31fp8_blockwise_dequantize_kernelIfEvPK13__nv_fp8_e4m3PKfPT_iiii
        .type           _Z31fp8_blockwise_dequantize_kernelIfEvPK13__nv_fp8_e4m3PKfPT_iiii,@function
        .size           _Z31fp8_blockwise_dequantize_kernelIfEvPK13__nv_fp8_e4m3PKfPT_iiii,(.L_x_5 - _Z31fp8_blockwise_dequantize_kernelIfEvPK13__nv_fp8_e4m3PKfPT_iiii)
        .other          _Z31fp8_blockwise_dequantize_kernelIfEvPK13__nv_fp8_e4m3PKfPT_iiii,@"STO_CUDA_ENTRY STV_DEFAULT"
_Z31fp8_blockwise_dequantize_kernelIfEvPK13__nv_fp8_e4m3PKfPT_iiii:
.text._Z31fp8_blockwise_dequantize_kernelIfEvPK13__nv_fp8_e4m3PKfPT_iiii:
        /* <DEDUP_REMOVED lines=27> */
[----:B------:R-:W-:Y:S01]  /*01b0*/  STG.E desc[UR4][R4.64], R11 ;  /* 0x0000000b04007986 */ /* 0x000fe2000c101904 */
[----:B------:R-:W-:Y:S05]  /*01c0*/  EXIT ;  /* 0x000000000000794d */ /* 0x000fea0003800000 */
.L_x_2:
        /* <DEDUP_REMOVED lines=11> */
.L_x_5:


//--------------------- .nv.shared.reserved.0     --------------------------
	.section	.nv.shared.reserved.0,"aw",@nobits
	.weak		__nv_reservedSMEM_offset_0_alias
	.size		__nv_reservedSMEM_offset_0_alias, 0, 64
	.other		__nv_reservedSMEM_offset_0_alias,@"STO_CUDA_RESERVED_SHARED STV_DEFAULT"
__nv_reservedSMEM_offset_0_alias:
	.zero		0
	.zero		64


//--------------------- .nv.constant0._Z31fp8_blockwise_dequantize_kernelI6__halfEvPK13__nv_fp8_e4m3PKfPT_iiii --------------------------
	.section	.nv.constant0._Z31fp8_blockwise_dequantize_kernelI6__halfEvPK13__nv_fp8_e4m3PKfPT_iiii,"a",@progbits
	.sectionflags	@""
	.align	4
.nv.constant0._Z31fp8_blockwise_dequantize_kernelI6__halfEvPK13__nv_fp8_e4m3PKfPT_iiii:
	.zero		936


//--------------------- .nv.constant0._Z31fp8_blockwise_dequantize_kernelI13__nv_bfloat16EvPK13__nv_fp8_e4m3PKfPT_iiii --------------------------
	.section	.nv.constant0._Z31fp8_blockwise_dequantize_kernelI13__nv_bfloat16EvPK13__nv_fp8_e4m3PKfPT_iiii,"a",@progbits
	.sectionflags	@""
	.align	4
.nv.constant0._Z31fp8_blockwise_dequantize_kernelI13__nv_bfloat16EvPK13__nv_fp8_e4m3PKfPT_iiii:
	.zero		936


//--------------------- .nv.constant0._Z31fp8_blockwise_dequantize_kernelIfEvPK13__nv_fp8_e4m3PKfPT_iiii --------------------------
	.section	.nv.constant0._Z31fp8_blockwise_dequantize_kernelIfEvPK13__nv_fp8_e4m3PKfPT_iiii,"a",@progbits
	.sectionflags	@""
	.align	4
.nv.constant0._Z31fp8_blockwise_dequantize_kernelIfEvPK13__nv_fp8_e4m3PKfPT_iiii:
	.zero		936


//--------------------- SYMBOLS --------------------------

	.type		.nv.reservedSmem.offset0,@object
	.size		.nv.reservedSmem.offset0,0x4
